//
// Generated by NVIDIA NVVM Compiler
//
// Compiler Build ID: CL-36424714
// Cuda compilation tools, release 13.0, V13.0.88
// Based on NVVM 20.0.0
//

.version 9.0
.target sm_100
.address_size 64

	// .globl	_Z20onesComplementKernelPiS_i

.visible .entry _Z20onesComplementKernelPiS_i(
	.param .u64 .ptr .align 1 _Z20onesComplementKernelPiS_i_param_0,
	.param .u64 .ptr .align 1 _Z20onesComplementKernelPiS_i_param_1,
	.param .u32 _Z20onesComplementKernelPiS_i_param_2
)
{
	.reg .pred 	%p<2>;
	.reg .b32 	%r<8>;
	.reg .b64 	%rd<8>;

	ld.param.u64 	%rd1, [_Z20onesComplementKernelPiS_i_param_0];
	ld.param.u64 	%rd2, [_Z20onesComplementKernelPiS_i_param_1];
	ld.param.u32 	%r2, [_Z20onesComplementKernelPiS_i_param_2];
	mov.u32 	%r3, %ctaid.x;
	mov.u32 	%r4, %ntid.x;
	mov.u32 	%r5, %tid.x;
	mad.lo.s32 	%r1, %r3, %r4, %r5;
	setp.ge.s32 	%p1, %r1, %r2;
	@%p1 bra 	$L__BB0_2;
	cvta.to.global.u64 	%rd3, %rd1;
	cvta.to.global.u64 	%rd4, %rd2;
	mul.wide.s32 	%rd5, %r1, 4;
	add.s64 	%rd6, %rd3, %rd5;
	ld.global.u32 	%r6, [%rd6];
	not.b32 	%r7, %r6;
	add.s64 	%rd7, %rd4, %rd5;
	st.global.u32 	[%rd7], %r7;
$L__BB0_2:
	ret;

}


// ===== COMPILED SASS (sm_100) =====

	.target	sm_100

	.elftype	@"ET_EXEC"


//--------------------- .note.nv.tkinfo           --------------------------
	.section	.note.nv.tkinfo,"",@"SHT_NOTE"
	.sectionflags	@"SHF_NOTE_NV_TKINFO"
	.tkinfo
        /*0018*/ 	.word	0x00000002
        /*0030*/ 	.string	""
        /*0030*/ 	.string	"ptxas"
        /*0030*/ 	.string	"Cuda compilation tools, release 13.0, V13.0.88"
        /*0030*/ 	.string	"Build cuda_13.0.r13.0/compiler.36424714_0"
        /*0030*/ 	.string	"-arch sm_100 -m 64 "



//--------------------- .note.nv.cuinfo           --------------------------
	.section	.note.nv.cuinfo,"",@"SHT_NOTE"
	.sectionflags	@"SHF_NOTE_NV_CUINFO"
        /*0018*/ 	.short	0x0002
        /*001a*/ 	.short	0x0064
        /*001c*/ 	.short	0x0082
	.zero		2


//--------------------- .nv.info                  --------------------------
	.section	.nv.info,"",@"SHT_CUDA_INFO"
	.align	4


	//----- nvinfo : EIATTR_REGCOUNT
	.align		4
        /*0000*/ 	.byte	0x04, 0x2f
        /*0002*/ 	.short	(.L_1 - .L_0)
	.align		4
.L_0:
        /*0004*/ 	.word	index@(_Z20onesComplementKernelPiS_i)
        /*0008*/ 	.word	0x0000000a


	//----- nvinfo : EIATTR_FRAME_SIZE
	.align		4
.L_1:
        /*000c*/ 	.byte	0x04, 0x11
        /*000e*/ 	.short	(.L_3 - .L_2)
	.align		4
.L_2:
        /*0010*/ 	.word	index@(_Z20onesComplementKernelPiS_i)
        /*0014*/ 	.word	0x00000000


	//----- nvinfo : EIATTR_MIN_STACK_SIZE
	.align		4
.L_3:
        /*0018*/ 	.byte	0x04, 0x12
        /*001a*/ 	.short	(.L_5 - .L_4)
	.align		4
.L_4:
        /*001c*/ 	.word	index@(_Z20onesComplementKernelPiS_i)
        /*0020*/ 	.word	0x00000000
.L_5:


//--------------------- .nv.compat                --------------------------
	.section	.nv.compat,"",@"SHT_CUDA_COMPAT_INFO"
	.align	4
        /*0000*/ 	.byte	0x02, 0x09, 0x00, 0x00, 0x02, 0x02, 0x01, 0x00, 0x02, 0x05, 0x05, 0x00, 0x03, 0x07, 0x01, 0x01
        /*0010*/ 	.byte	0x02, 0x03, 0x00, 0x00, 0x02, 0x06, 0x01, 0x00, 0x04, 0x0b, 0x08, 0x00, 0x09, 0x00, 0x00, 0x00
        /*0020*/ 	.byte	0x00, 0x00, 0x00, 0x00


//--------------------- .nv.info._Z20onesComplementKernelPiS_i --------------------------
	.section	.nv.info._Z20onesComplementKernelPiS_i,"",@"SHT_CUDA_INFO"
	.sectionflags	@""
	.align	4


	//----- nvinfo : EIATTR_CUDA_API_VERSION
	.align		4
        /*0000*/ 	.byte	0x04, 0x37
        /*0002*/ 	.short	(.L_7 - .L_6)
.L_6:
        /*0004*/ 	.word	0x00000082


	//----- nvinfo : EIATTR_KPARAM_INFO
	.align		4
.L_7:
        /*0008*/ 	.byte	0x04, 0x17
        /*000a*/ 	.short	(.L_9 - .L_8)
.L_8:
        /*000c*/ 	.word	0x00000000
        /*0010*/ 	.short	0x0002
        /*0012*/ 	.short	0x0010
        /*0014*/ 	.byte	0x00, 0xf0, 0x11, 0x00


	//----- nvinfo : EIATTR_KPARAM_INFO
	.align		4
.L_9:
        /*0018*/ 	.byte	0x04, 0x17
        /*001a*/ 	.short	(.L_11 - .L_10)
.L_10:
        /*001c*/ 	.word	0x00000000
        /*0020*/ 	.short	0x0001
        /*0022*/ 	.short	0x0008
        /*0024*/ 	.byte	0x00, 0xf5, 0x21, 0x00


	//----- nvinfo : EIATTR_KPARAM_INFO
	.align		4
.L_11:
        /*0028*/ 	.byte	0x04, 0x17
        /*002a*/ 	.short	(.L_13 - .L_12)
.L_12:
        /*002c*/ 	.word	0x00000000
        /*0030*/ 	.short	0x0000
        /*0032*/ 	.short	0x0000
        /*0034*/ 	.byte	0x00, 0xf5, 0x21, 0x00


	//----- nvinfo : EIATTR_SPARSE_MMA_MASK
	.align		4
.L_13:
        /*0038*/ 	.byte	0x03, 0x50
        /*003a*/ 	.short	0x0000


	//----- nvinfo : EIATTR_MAXREG_COUNT
	.align		4
        /*003c*/ 	.byte	0x03, 0x1b
        /*003e*/ 	.short	0x00ff


	//----- nvinfo : EIATTR_MERCURY_ISA_VERSION
	.align		4
        /*0040*/ 	.byte	0x03, 0x5f
        /*0042*/ 	.short	0x0101


	//----- nvinfo : EIATTR_VRC_CTA_INIT_COUNT
	.align		4
        /*0044*/ 	.byte	0x02, 0x4a
	.zero		1
	.zero		1


	//----- nvinfo : EIATTR_EXIT_INSTR_OFFSETS
	.align		4
        /*0048*/ 	.byte	0x04, 0x1c
        /*004a*/ 	.short	(.L_15 - .L_14)


	//   ....[0]....
.L_14:
        /*004c*/ 	.word	0x00000070


	//   ....[1]....
        /*0050*/ 	.word	0x00000100


	//----- nvinfo : EIATTR_CBANK_PARAM_SIZE
	.align		4
.L_15:
        /*0054*/ 	.byte	0x03, 0x19
        /*0056*/ 	.short	0x0014


	//----- nvinfo : EIATTR_PARAM_CBANK
	.align		4
        /*0058*/ 	.byte	0x04, 0x0a
        /*005a*/ 	.short	(.L_17 - .L_16)
	.align		4
.L_16:
        /*005c*/ 	.word	index@(.nv.constant0._Z20onesComplementKernelPiS_i)
        /*0060*/ 	.short	0x0380
        /*0062*/ 	.short	0x0014


	//----- nvinfo : EIATTR_SW_WAR
	.align		4
.L_17:
        /*0064*/ 	.byte	0x04, 0x36
        /*0066*/ 	.short	(.L_19 - .L_18)
.L_18:
        /*0068*/ 	.word	0x00000008
.L_19:


//--------------------- .nv.callgraph             --------------------------
	.section	.nv.callgraph,"",@"SHT_CUDA_CALLGRAPH"
	.align	4
	.sectionentsize	8
	.align		4
        /*0000*/ 	.word	0x00000000
	.align		4
        /*0004*/ 	.word	0xffffffff
	.align		4
        /*0008*/ 	.word	0x00000000
	.align		4
        /*000c*/ 	.word	0xfffffffe
	.align		4
        /*0010*/ 	.word	0x00000000
	.align		4
        /*0014*/ 	.word	0xfffffffd
	.align		4
        /*0018*/ 	.word	0x00000000
	.align		4
        /*001c*/ 	.word	0xfffffffc


//--------------------- .text._Z20onesComplementKernelPiS_i --------------------------
	.section	.text._Z20onesComplementKernelPiS_i,"ax",@progbits
	.align	128
        .global         _Z20onesComplementKernelPiS_i
        .type           _Z20onesComplementKernelPiS_i,@function
        .size           _Z20onesComplementKernelPiS_i,(.L_x_1 - _Z20onesComplementKernelPiS_i)
        .other          _Z20onesComplementKernelPiS_i,@"STO_CUDA_ENTRY STV_DEFAULT"
_Z20onesComplementKernelPiS_i:
.text._Z20onesComplementKernelPiS_i:
[----:B------:R-:W-:Y:S01]  /*0000*/  LDC R1, c[0x0][0x37c] ;  /* 0x0000df00ff017b82 */ /* 0x000fe20000000800 */
[----:B------:R-:W0:Y:S07]  /*0010*/  S2R R0, SR_TID.X ;  /* 0x0000000000007919 */ /* 0x000e2e0000002100 */
[----:B------:R-:W0:Y:S01]  /*0020*/  S2UR UR4, SR_CTAID.X ;  /* 0x00000000000479c3 */ /* 0x000e220000002500 */
[----:B------:R-:W1:Y:S07]  /*0030*/  LDCU UR5, c[0x0][0x390] ;  /* 0x00007200ff0577ac */ /* 0x000e6e0008000800 */
[----:B------:R-:W0:Y:S02]  /*0040*/  LDC R7, c[0x0][0x360] ;  /* 0x0000d800ff077b82 */ /* 0x000e240000000800 */
[----:B0-----:R-:W-:-:S05]  /*0050*/  IMAD R7, R7, UR4, R0 ;  /* 0x0000000407077c24 */ /* 0x001fca000f8e0200 */
[----:B-1----:R-:W-:-:S13]  /*0060*/  ISETP.GE.AND P0, PT, R7, UR5, PT ;  /* 0x0000000507007c0c */ /* 0x002fda000bf06270 */
[----:B------:R-:W-:Y:S05]  /*0070*/  @P0 EXIT ;  /* 0x000000000000094d */ /* 0x000fea0003800000 */
[----:B------:R-:W0:Y:S01]  /*0080*/  LDC.64 R2, c[0x0][0x380] ;  /* 0x0000e000ff027b82 */ /* 0x000e220000000a00 */
[----:B------:R-:W1:Y:S07]  /*0090*/  LDCU.64 UR4, c[0x0][0x358] ;  /* 0x00006b00ff0477ac */ /* 0x000e6e0008000a00 */
[----:B------:R-:W2:Y:S01]  /*00a0*/  LDC.64 R4, c[0x0][0x388] ;  /* 0x0000e200ff047b82 */ /* 0x000ea20000000a00 */
[----:B0-----:R-:W-:-:S06]  /*00b0*/  IMAD.WIDE R2, R7, 0x4, R2 ;  /* 0x0000000407027825 */ /* 0x001fcc00078e0202 */
[----:B-1----:R-:W3:Y:S01]  /*00c0*/  LDG.E R2, desc[UR4][R2.64] ;  /* 0x0000000402027981 */ /* 0x002ee2000c1e1900 */
[----:B--2---:R-:W-:Y:S01]  /*00d0*/  IMAD.WIDE R4, R7, 0x4, R4 ;  /* 0x0000000407047825 */ /* 0x004fe200078e0204 */
[----:B---3--:R-:W-:-:S05]  /*00e0*/  LOP3.LUT R7, RZ, R2, RZ, 0x33, !PT ;  /* 0x00000002ff077212 */ /* 0x008fca00078e33ff */
[----:B------:R-:W-:Y:S01]  /*00f0*/  STG.E desc[UR4][R4.64], R7 ;  /* 0x0000000704007986 */ /* 0x000fe2000c101904 */
[----:B------:R-:W-:Y:S05]  /*0100*/  EXIT ;  /* 0x000000000000794d */ /* 0x000fea0003800000 */
.L_x_0:
[----:B------:R-:W-:-:S00]  /*0110*/  BRA `(.L_x_0) ;  /* 0xfffffffc00fc7947 */ /* 0x000fc0000383ffff */
[----:B------:R-:W-:-:S00]  /*0120*/  NOP ;  /* 0x0000000000007918 */ /* 0x000fc00000000000 */
        /* <DEDUP_REMOVED lines=13> */
.L_x_1:


//--------------------- .nv.shared.reserved.0     --------------------------
	.section	.nv.shared.reserved.0,"aw",@nobits
	.weak		__nv_reservedSMEM_offset_0_alias
	.size		__nv_reservedSMEM_offset_0_alias, 0, 64
	.other		__nv_reservedSMEM_offset_0_alias,@"STO_CUDA_RESERVED_SHARED STV_DEFAULT"
__nv_reservedSMEM_offset_0_alias:
	.zero		0
	.zero		64


//--------------------- .nv.constant0._Z20onesComplementKernelPiS_i --------------------------
	.section	.nv.constant0._Z20onesComplementKernelPiS_i,"a",@progbits
	.sectionflags	@""
	.align	4
.nv.constant0._Z20onesComplementKernelPiS_i:
	.zero		916


//--------------------- SYMBOLS --------------------------

	.type		.nv.reservedSmem.offset0,@object
	.size		.nv.reservedSmem.offset0,0x4
